	.headerflags	@"EF_CUDA_TEXMODE_UNIFIED EF_CUDA_64BIT_ADDRESS EF_CUDA_ACCELERATORS EF_CUDA_SM90 EF_CUDA_VIRTUAL_SM(EF_CUDA_SM90)"
	.elftype	@"ET_EXEC"


//--------------------- .nv.info                  --------------------------
	.section	.nv.info,"",@"SHT_CUDA_INFO"
	.align	4


	//----- nvinfo : EIATTR_REGCOUNT
	.align		4
        /*0000*/ 	.byte	0x04, 0x2f
        /*0002*/ 	.short	(.L_3 - .L_2)
	.align		4
.L_2:
        /*0004*/ 	.word	index@(triton_poi_fused__native_batch_norm_legit_no_training_add_silu_2)
        /*0008*/ 	.word	0x00000020


	//----- nvinfo : EIATTR_MIN_STACK_SIZE
	.align		4
.L_3:
        /*000c*/ 	.byte	0x04, 0x12
        /*000e*/ 	.short	(.L_5 - .L_4)
	.align		4
.L_4:
        /*0010*/ 	.word	index@(triton_poi_fused__native_batch_norm_legit_no_training_add_silu_2)
        /*0014*/ 	.word	0x00000000


	//----- nvinfo : EIATTR_FRAME_SIZE
	.align		4
.L_5:
        /*0018*/ 	.byte	0x04, 0x11
        /*001a*/ 	.short	(.L_7 - .L_6)
	.align		4
.L_6:
        /*001c*/ 	.word	index@(triton_poi_fused__native_batch_norm_legit_no_training_add_silu_2)
        /*0020*/ 	.word	0x00000000


	//----- nvinfo : EIATTR_MIN_STACK_SIZE
	.align		4
.L_7:
        /*0024*/ 	.byte	0x04, 0x12
        /*0026*/ 	.short	(.L_9 - .L_8)
	.align		4
.L_8:
        /*0028*/ 	.word	index@(triton_poi_fused__native_batch_norm_legit_no_training_add_silu_2)
        /*002c*/ 	.word	0x00000000
.L_9:


//--------------------- .nv.info.triton_poi_fused__native_batch_norm_legit_no_training_add_silu_2 --------------------------
	.section	.nv.info.triton_poi_fused__native_batch_norm_legit_no_training_add_silu_2,"",@"SHT_CUDA_INFO"
	.sectionflags	@""
	.align	4


	//----- nvinfo : EIATTR_CUDA_API_VERSION
	.align		4
        /*0000*/ 	.byte	0x04, 0x37
        /*0002*/ 	.short	(.L_11 - .L_10)
.L_10:
        /*0004*/ 	.word	0x0000007c


	//----- nvinfo : EIATTR_KPARAM_INFO
	.align		4
.L_11:
        /*0008*/ 	.byte	0x04, 0x17
        /*000a*/ 	.short	(.L_13 - .L_12)
.L_12:
        /*000c*/ 	.word	0x00000000
        /*0010*/ 	.short	0x0007
        /*0012*/ 	.short	0x0038
        /*0014*/ 	.byte	0x00, 0xf0, 0x11, 0x00


	//----- nvinfo : EIATTR_KPARAM_INFO
	.align		4
.L_13:
        /*0018*/ 	.byte	0x04, 0x17
        /*001a*/ 	.short	(.L_15 - .L_14)
.L_14:
        /*001c*/ 	.word	0x00000000
        /*0020*/ 	.short	0x0006
        /*0022*/ 	.short	0x0030
        /*0024*/ 	.byte	0x00, 0xf4, 0x21, 0x00


	//----- nvinfo : EIATTR_KPARAM_INFO
	.align		4
.L_15:
        /*0028*/ 	.byte	0x04, 0x17
        /*002a*/ 	.short	(.L_17 - .L_16)
.L_16:
        /*002c*/ 	.word	0x00000000
        /*0030*/ 	.short	0x0005
        /*0032*/ 	.short	0x0028
        /*0034*/ 	.byte	0x00, 0xf4, 0x21, 0x00


	//----- nvinfo : EIATTR_KPARAM_INFO
	.align		4
.L_17:
        /*0038*/ 	.byte	0x04, 0x17
        /*003a*/ 	.short	(.L_19 - .L_18)
.L_18:
        /*003c*/ 	.word	0x00000000
        /*0040*/ 	.short	0x0004
        /*0042*/ 	.short	0x0020
        /*0044*/ 	.byte	0x00, 0xf4, 0x21, 0x00


	//----- nvinfo : EIATTR_KPARAM_INFO
	.align		4
.L_19:
        /*0048*/ 	.byte	0x04, 0x17
        /*004a*/ 	.short	(.L_21 - .L_20)
.L_20:
        /*004c*/ 	.word	0x00000000
        /*0050*/ 	.short	0x0003
        /*0052*/ 	.short	0x0018
        /*0054*/ 	.byte	0x00, 0xf4, 0x21, 0x00


	//----- nvinfo : EIATTR_KPARAM_INFO
	.align		4
.L_21:
        /*0058*/ 	.byte	0x04, 0x17
        /*005a*/ 	.short	(.L_23 - .L_22)
.L_22:
        /*005c*/ 	.word	0x00000000
        /*0060*/ 	.short	0x0002
        /*0062*/ 	.short	0x0010
        /*0064*/ 	.byte	0x00, 0xf4, 0x21, 0x00


	//----- nvinfo : EIATTR_KPARAM_INFO
	.align		4
.L_23:
        /*0068*/ 	.byte	0x04, 0x17
        /*006a*/ 	.short	(.L_25 - .L_24)
.L_24:
        /*006c*/ 	.word	0x00000000
        /*0070*/ 	.short	0x0001
        /*0072*/ 	.short	0x0008
        /*0074*/ 	.byte	0x00, 0xf4, 0x21, 0x00


	//----- nvinfo : EIATTR_KPARAM_INFO
	.align		4
.L_25:
        /*0078*/ 	.byte	0x04, 0x17
        /*007a*/ 	.short	(.L_27 - .L_26)
.L_26:
        /*007c*/ 	.word	0x00000000
        /*0080*/ 	.short	0x0000
        /*0082*/ 	.short	0x0000
        /*0084*/ 	.byte	0x00, 0xf4, 0x21, 0x00


	//----- nvinfo : EIATTR_SPARSE_MMA_MASK
	.align		4
.L_27:
        /*0088*/ 	.byte	0x03, 0x50
        /*008a*/ 	.short	0x0000


	//----- nvinfo : EIATTR_MAXREG_COUNT
	.align		4
        /*008c*/ 	.byte	0x03, 0x1b
        /*008e*/ 	.short	0x00ff


	//----- nvinfo : EIATTR_EXIT_INSTR_OFFSETS
	.align		4
        /*0090*/ 	.byte	0x04, 0x1c
        /*0092*/ 	.short	(.L_29 - .L_28)


	//   ....[0]....
.L_28:
        /*0094*/ 	.word	0x00000c80


	//----- nvinfo : EIATTR_REQNTID
	.align		4
.L_29:
        /*0098*/ 	.byte	0x04, 0x10
        /*009a*/ 	.short	(.L_31 - .L_30)
.L_30:
        /*009c*/ 	.word	0x00000080
        /*00a0*/ 	.word	0x00000001
        /*00a4*/ 	.word	0x00000001


	//----- nvinfo : EIATTR_CBANK_PARAM_SIZE
	.align		4
.L_31:
        /*00a8*/ 	.byte	0x03, 0x19
        /*00aa*/ 	.short	0x003c


	//----- nvinfo : EIATTR_PARAM_CBANK
	.align		4
        /*00ac*/ 	.byte	0x04, 0x0a
        /*00ae*/ 	.short	(.L_33 - .L_32)
	.align		4
.L_32:
        /*00b0*/ 	.word	index@(.nv.constant0.triton_poi_fused__native_batch_norm_legit_no_training_add_silu_2)
        /*00b4*/ 	.short	0x0210
        /*00b6*/ 	.short	0x003c


	//----- nvinfo : EIATTR_SW_WAR
	.align		4
.L_33:
        /*00b8*/ 	.byte	0x04, 0x36
        /*00ba*/ 	.short	(.L_35 - .L_34)
.L_34:
        /*00bc*/ 	.word	0x00000008
.L_35:


//--------------------- .nv.callgraph             --------------------------
	.section	.nv.callgraph,"",@"SHT_CUDA_CALLGRAPH"
	.align	4
	.sectionentsize	8
	.align		4
        /*0000*/ 	.word	0x00000000
	.align		4
        /*0004*/ 	.word	0xffffffff
	.align		4
        /*0008*/ 	.word	0x00000000
	.align		4
        /*000c*/ 	.word	0xfffffffe
	.align		4
        /*0010*/ 	.word	0x00000000
	.align		4
        /*0014*/ 	.word	0xfffffffd
	.align		4
        /*0018*/ 	.word	0x00000000
	.align		4
        /*001c*/ 	.word	0xfffffffc


//--------------------- .nv.constant4             --------------------------
	.section	.nv.constant4,"a",@progbits
	.align	8
	.align		8
.nv.constant4:
        /*0000*/ 	.dword	_$_str
	.align		8
        /*0008*/ 	.dword	_$_str_$_2


//--------------------- .text.triton_poi_fused__native_batch_norm_legit_no_training_add_silu_2 --------------------------
	.section	.text.triton_poi_fused__native_batch_norm_legit_no_training_add_silu_2,"ax",@progbits
	.align	128
        .global         triton_poi_fused__native_batch_norm_legit_no_training_add_silu_2
        .type           triton_poi_fused__native_batch_norm_legit_no_training_add_silu_2,@function
        .size           triton_poi_fused__native_batch_norm_legit_no_training_add_silu_2,(.L_x_1 - triton_poi_fused__native_batch_norm_legit_no_training_add_silu_2)
        .other          triton_poi_fused__native_batch_norm_legit_no_training_add_silu_2,@"STO_CUDA_ENTRY STV_DEFAULT"
triton_poi_fused__native_batch_norm_legit_no_training_add_silu_2:
.text.triton_poi_fused__native_batch_norm_legit_no_training_add_silu_2:
[----:B------:R-:W-:Y:S01]  /*0000*/  LDC R1, c[0x0][0x28] ;  /* 0x00000a00ff017b82 */ /* 0x000fe20000000800 */
[----:B------:R-:W1:Y:S07]  /*0010*/  S2R R0, SR_TID.X ;  /* 0x0000000000007919 */ /* 0x000e6e0000002100 */
[----:B------:R-:W2:Y:S01]  /*0020*/  LDC.64 R8, c[0x0][0x228] ;  /* 0x00008a00ff087b82 */ /* 0x000ea20000000a00 */
[----:B------:R-:W-:Y:S01]  /*0030*/  ULDC.64 UR4, c[0x0][0x208] ;  /* 0x0000820000047ab9 */ /* 0x000fe20000000a00 */
[----:B------:R-:W3:Y:S06]  /*0040*/  S2R R5, SR_CTAID.X ;  /* 0x0000000000057919 */ /* 0x000eec0000002500 */
[----:B------:R-:W4:Y:S08]  /*0050*/  LDC.64 R12, c[0x0][0x220] ;  /* 0x00008800ff0c7b82 */ /* 0x000f300000000a00 */
[----:B------:R-:W5:Y:S08]  /*0060*/  LDC.64 R18, c[0x0][0x218] ;  /* 0x00008600ff127b82 */ /* 0x000f700000000a00 */
[----:B------:R-:W4:Y:S01]  /*0070*/  LDC.64 R6, c[0x0][0x238] ;  /* 0x00008e00ff067b82 */ /* 0x000f220000000a00 */
[----:B-1----:R-:W-:-:S02]  /*0080*/  SHF.L.U32 R0, R0, 0x2, RZ ;  /* 0x0000000200007819 */ /* 0x002fc400000006ff */
[----:B---3--:R-:W-:Y:S02]  /*0090*/  SHF.R.S32.HI R3, RZ, 0x15, R5 ;  /* 0x00000015ff037819 */ /* 0x008fe40000011405 */
[----:B------:R-:W-:Y:S02]  /*00a0*/  LOP3.LUT R0, R0, 0x1fc, RZ, 0xc0, !PT ;  /* 0x000001fc00007812 */ /* 0x000fe400078ec0ff */
[----:B------:R-:W-:Y:S02]  /*00b0*/  SGXT R3, R3, 0x1 ;  /* 0x000000010303781a */ /* 0x000fe40000000200 */
[----:B------:R-:W-:Y:S02]  /*00c0*/  LEA R0, R5, R0, 0xa ;  /* 0x0000000005007211 */ /* 0x000fe400078e50ff */
[----:B------:R-:W1:Y:S02]  /*00d0*/  LDC.64 R4, c[0x0][0x230] ;  /* 0x00008c00ff047b82 */ /* 0x000e640000000a00 */
[----:B------:R-:W-:-:S04]  /*00e0*/  LEA.HI R3, R3, R0, RZ, 0xc ;  /* 0x0000000003037211 */ /* 0x000fc800078f60ff */
[----:B------:R-:W-:-:S04]  /*00f0*/  SHF.R.S32.HI R15, RZ, 0xc, R3 ;  /* 0x0000000cff0f7819 */ /* 0x000fc80000011403 */
[----:B------:R-:W-:-:S04]  /*0100*/  LEA.HI R2, R15, R15, RZ, 0x6 ;  /* 0x0000000f0f027211 */ /* 0x000fc800078f30ff */
[----:B------:R-:W-:-:S04]  /*0110*/  LOP3.LUT R2, R2, 0xffffffc0, RZ, 0xc0, !PT ;  /* 0xffffffc002027812 */ /* 0x000fc800078ec0ff */
[----:B------:R-:W-:-:S05]  /*0120*/  IADD3 R15, R15, -R2, RZ ;  /* 0x800000020f0f7210 */ /* 0x000fca0007ffe0ff */
[----:B--2---:R-:W-:-:S05]  /*0130*/  IMAD.WIDE R10, R15, 0x4, R8 ;  /* 0x000000040f0a7825 */ /* 0x004fca00078e0208 */
[----:B------:R-:W2:Y:S01]  /*0140*/  LDG.E.EL R2, desc[UR4][R10.64] ;  /* 0x000000040a027981 */ /* 0x000ea2000c2e1900 */
[----:B------:R-:W-:Y:S01]  /*0150*/  IADD3 R3, R3, 0x200, RZ ;  /* 0x0000020003037810 */ /* 0x000fe20007ffe0ff */
[----:B----4-:R-:W-:-:S03]  /*0160*/  IMAD.WIDE R16, R15, 0x4, R12 ;  /* 0x000000040f107825 */ /* 0x010fc600078e020c */
[----:B------:R-:W-:Y:S01]  /*0170*/  SHF.R.S32.HI R3, RZ, 0xc, R3 ;  /* 0x0000000cff037819 */ /* 0x000fe20000011403 */
[----:B-----5:R-:W-:Y:S01]  /*0180*/  IMAD.WIDE R18, R0, 0x4, R18 ;  /* 0x0000000400127825 */ /* 0x020fe200078e0212 */
[----:B------:R3:W4:Y:S02]  /*0190*/  LDG.E.EL R23, desc[UR4][R16.64] ;  /* 0x0000000410177981 */ /* 0x000724000c2e1900 */
[----:B------:R-:W-:-:S04]  /*01a0*/  LEA.HI R14, R3, R3, RZ, 0x6 ;  /* 0x00000003030e7211 */ /* 0x000fc800078f30ff */
[----:B------:R-:W-:-:S04]  /*01b0*/  LOP3.LUT R14, R14, 0xffffffc0, RZ, 0xc0, !PT ;  /* 0xffffffc00e0e7812 */ /* 0x000fc800078ec0ff */
[----:B------:R-:W-:-:S05]  /*01c0*/  IADD3 R3, R3, -R14, RZ ;  /* 0x8000000e03037210 */ /* 0x000fca0007ffe0ff */
[----:B------:R-:W-:Y:S02]  /*01d0*/  IMAD.WIDE R24, R3, 0x4, R8 ;  /* 0x0000000403187825 */ /* 0x000fe400078e0208 */
[----:B------:R-:W4:Y:S02]  /*01e0*/  LDG.E.128 R8, desc[UR4][R18.64] ;  /* 0x0000000412087981 */ /* 0x000f24000c1e1d00 */
[C---:B-1----:R-:W-:Y:S02]  /*01f0*/  IMAD.WIDE R20, R15.reuse, 0x4, R4 ;  /* 0x000000040f147825 */ /* 0x042fe400078e0204 */
[----:B------:R-:W5:Y:S02]  /*0200*/  LDG.E.EL R25, desc[UR4][R24.64] ;  /* 0x0000000418197981 */ /* 0x000f64000c2e1900 */
[----:B0-----:R-:W-:Y:S02]  /*0210*/  IMAD.WIDE R26, R15, 0x4, R6 ;  /* 0x000000040f1a7825 */ /* 0x001fe400078e0206 */
[----:B------:R-:W4:Y:S04]  /*0220*/  LDG.E.EL R21, desc[UR4][R20.64] ;  /* 0x0000000414157981 */ /* 0x000f28000c2e1900 */
[----:B------:R0:W4:Y:S01]  /*0230*/  LDG.E.EL R24, desc[UR4][R26.64] ;  /* 0x000000041a187981 */ /* 0x000122000c2e1900 */
[----:B------:R-:W-:-:S03]  /*0240*/  IMAD.WIDE R28, R3, 0x4, R12 ;  /* 0x00000004031c7825 */ /* 0x000fc600078e020c */
[----:B------:R-:W4:Y:S04]  /*0250*/  LDG.E.128 R12, desc[UR4][R18.64+0x800] ;  /* 0x00080004120c7981 */ /* 0x000f28000c1e1d00 */
[----:B------:R-:W4:Y:S01]  /*0260*/  LDG.E.EL R20, desc[UR4][R28.64] ;  /* 0x000000041c147981 */ /* 0x000f22000c2e1900 */
[----:B---3--:R-:W-:-:S04]  /*0270*/  IMAD.WIDE R16, R3, 0x4, R6 ;  /* 0x0000000403107825 */ /* 0x008fc800078e0206 */
[----:B0-----:R-:W-:Y:S02]  /*0280*/  IMAD.WIDE R26, R3, 0x4, R4 ;  /* 0x00000004031a7825 */ /* 0x001fe400078e0204 */
[----:B------:R0:W3:Y:S01]  /*0290*/  LDG.E.EL R3, desc[UR4][R16.64] ;  /* 0x0000000410037981 */ /* 0x0000e2000c2e1900 */
[----:B------:R-:W0:Y:S03]  /*02a0*/  LDC.64 R4, c[0x0][0x240] ;  /* 0x00009000ff047b82 */ /* 0x000e260000000a00 */
[----:B------:R1:W3:Y:S01]  /*02b0*/  LDG.E.EL R22, desc[UR4][R26.64] ;  /* 0x000000041a167981 */ /* 0x0002e2000c2e1900 */
[----:B0-----:R-:W-:-:S05]  /*02c0*/  IMAD.WIDE R16, R0, 0x4, R4 ;  /* 0x0000000400107825 */ /* 0x001fca00078e0204 */
[----:B------:R-:W3:Y:S01]  /*02d0*/  LDG.E.128 R4, desc[UR4][R16.64] ;  /* 0x0000000410047981 */ /* 0x000ee2000c1e1d00 */
[----:B--2---:R-:W-:-:S04]  /*02e0*/  FADD R2, R2, 9.9999997473787516356e-06 ;  /* 0x3727c5ac02027421 */ /* 0x004fc80000000000 */
[----:B------:R-:W0:Y:S02]  /*02f0*/  MUFU.SQRT R28, R2 ;  /* 0x00000002001c7308 */ /* 0x000e240000002000 */
[C---:B0-----:R-:W-:Y:S02]  /*0300*/  FSETP.GT.AND P0, PT, R28.reuse, 8.50705917302346158658e+37, PT ;  /* 0x7e8000001c00780b */ /* 0x041fe40003f04000 */
[----:B------:R-:W-:Y:S01]  /*0310*/  FSETP.GEU.AND P1, PT, R28, 1.175494350822287508e-38, PT ;  /* 0x008000001c00780b */ /* 0x000fe20003f2e000 */
[----:B------:R-:W-:-:S10]  /*0320*/  HFMA2.MMA R2, -RZ, RZ, 1.625, 0 ;  /* 0x3e800000ff027435 */ /* 0x000fd400000001ff */
[----:B------:R-:W-:-:S04]  /*0330*/  @P0 FMUL R28, R28, 0.25 ;  /* 0x3e8000001c1c0820 */ /* 0x000fc80000400000 */
[----:B------:R-:W-:-:S04]  /*0340*/  @!P1 FMUL R28, R28, 16777216 ;  /* 0x4b8000001c1c9820 */ /* 0x000fc80000400000 */
[----:B-1----:R-:W0:Y:S01]  /*0350*/  MUFU.RCP R26, R28 ;  /* 0x0000001c001a7308 */ /* 0x002e220000001000 */
[----:B------:R-:W-:-:S05]  /*0360*/  FSEL R19, R2, 1, P0 ;  /* 0x3f80000002137808 */ /* 0x000fca0000000000 */
[----:B------:R-:W-:-:S04]  /*0370*/  @!P1 FMUL R19, R19, 16777216 ;  /* 0x4b80000013139820 */ /* 0x000fc80000400000 */
[----:B0-----:R-:W-:Y:S02]  /*0380*/  FMUL R26, R26, R19 ;  /* 0x000000131a1a7220 */ /* 0x001fe40000400000 */
[----:B------:R-:W2:Y:S01]  /*0390*/  LDG.E.128 R16, desc[UR4][R16.64+0x800] ;  /* 0x0008000410107981 */ /* 0x000ea2000c1e1d00 */
[----:B----4-:R-:W-:Y:S01]  /*03a0*/  FADD R29, R8, -R23 ;  /* 0x80000017081d7221 */ /* 0x010fe20000000000 */
[----:B-----5:R-:W-:-:S03]  /*03b0*/  FADD R27, R25, 9.9999997473787516356e-06 ;  /* 0x3727c5ac191b7421 */ /* 0x020fc60000000000 */
[----:B------:R-:W-:-:S04]  /*03c0*/  FMUL R25, R29, R26 ;  /* 0x0000001a1d197220 */ /* 0x000fc80000400000 */
[----:B------:R-:W-:Y:S01]  /*03d0*/  FFMA R25, R21, R25, R24 ;  /* 0x0000001915197223 */ /* 0x000fe20000000018 */
[----:B------:R-:W-:-:S03]  /*03e0*/  FADD R11, R11, -R23 ;  /* 0x800000170b0b7221 */ /* 0x000fc60000000000 */
[----:B------:R-:W-:Y:S01]  /*03f0*/  FADD R8, RZ, -R25 ;  /* 0x80000019ff087221 */ /* 0x000fe20000000000 */
[--C-:B------:R-:W-:Y:S01]  /*0400*/  FADD R29, R10, -R23.reuse ;  /* 0x800000170a1d7221 */ /* 0x100fe20000000000 */
[----:B------:R-:W-:Y:S02]  /*0410*/  FADD R9, R9, -R23 ;  /* 0x8000001709097221 */ /* 0x000fe40000000000 */
[----:B------:R-:W-:-:S05]  /*0420*/  FMUL R23, R8, 1.4426950216293334961 ;  /* 0x3fb8aa3b08177820 */ /* 0x000fca0000400000 */
[----:B------:R-:W-:Y:S01]  /*0430*/  FSETP.GEU.AND P2, PT, R23, -126, PT ;  /* 0xc2fc00001700780b */ /* 0x000fe20003f4e000 */
[----:B------:R-:W0:-:S12]  /*0440*/  MUFU.SQRT R27, R27 ;  /* 0x0000001b001b7308 */ /* 0x000e180000002000 */
[----:B------:R-:W-:-:S04]  /*0450*/  @!P2 FMUL R23, R23, 0.5 ;  /* 0x3f0000001717a820 */ /* 0x000fc80000400000 */
[----:B------:R-:W1:Y:S01]  /*0460*/  MUFU.EX2 R10, R23 ;  /* 0x00000017000a7308 */ /* 0x000e620000000800 */
[C---:B0-----:R-:W-:Y:S02]  /*0470*/  FSETP.GT.AND P0, PT, R27.reuse, 8.50705917302346158658e+37, PT ;  /* 0x7e8000001b00780b */ /* 0x041fe40003f04000 */
[----:B------:R-:W-:Y:S01]  /*0480*/  FSETP.GEU.AND P1, PT, R27, 1.175494350822287508e-38, PT ;  /* 0x008000001b00780b */ /* 0x000fe20003f2e000 */
[-C--:B------:R-:W-:Y:S01]  /*0490*/  FMUL R8, R9, R26.reuse ;  /* 0x0000001a09087220 */ /* 0x080fe20000400000 */
[-C--:B------:R-:W-:Y:S01]  /*04a0*/  FMUL R9, R29, R26.reuse ;  /* 0x0000001a1d097220 */ /* 0x080fe20000400000 */
[----:B------:R-:W-:Y:S02]  /*04b0*/  FMUL R11, R11, R26 ;  /* 0x0000001a0b0b7220 */ /* 0x000fe40000400000 */
[C-C-:B------:R-:W-:Y:S01]  /*04c0*/  FFMA R8, R21.reuse, R8, R24.reuse ;  /* 0x0000000815087223 */ /* 0x140fe20000000018 */
[C-C-:B------:R-:W-:Y:S01]  /*04d0*/  FFMA R9, R21.reuse, R9, R24.reuse ;  /* 0x0000000915097223 */ /* 0x140fe20000000018 */
[----:B------:R-:W-:Y:S01]  /*04e0*/  FFMA R24, R21, R11, R24 ;  /* 0x0000000b15187223 */ /* 0x000fe20000000018 */
[----:B-1----:R-:W-:-:S03]  /*04f0*/  @!P2 FMUL R10, R10, R10 ;  /* 0x0000000a0a0aa220 */ /* 0x002fc60000400000 */
[----:B------:R-:W-:Y:S01]  /*0500*/  @P0 FMUL R27, R27, 0.25 ;  /* 0x3e8000001b1b0820 */ /* 0x000fe20000400000 */
[----:B------:R-:W-:-:S03]  /*0510*/  FADD R21, R10, 1 ;  /* 0x3f8000000a157421 */ /* 0x000fc60000000000 */
[----:B------:R-:W-:Y:S01]  /*0520*/  @!P1 FMUL R27, R27, 16777216 ;  /* 0x4b8000001b1b9820 */ /* 0x000fe20000400000 */
[----:B------:R-:W-:Y:S01]  /*0530*/  FSEL R26, R2, 1, P0 ;  /* 0x3f800000021a7808 */ /* 0x000fe20000000000 */
[----:B------:R-:W-:Y:S01]  /*0540*/  FADD R11, RZ, -R8 ;  /* 0x80000008ff0b7221 */ /* 0x000fe20000000000 */
[----:B------:R-:W-:Y:S01]  /*0550*/  FSETP.GT.AND P0, PT, R21, 8.50705917302346158658e+37, PT ;  /* 0x7e8000001500780b */ /* 0x000fe20003f04000 */
[----:B------:R-:W-:Y:S02]  /*0560*/  FADD R23, R12, -R20 ;  /* 0x800000140c177221 */ /* 0x000fe40000000000 */
[----:B------:R-:W0:Y:S01]  /*0570*/  MUFU.RCP R27, R27 ;  /* 0x0000001b001b7308 */ /* 0x000e220000001000 */
[----:B------:R-:W-:-:S05]  /*0580*/  FMUL R12, R11, 1.4426950216293334961 ;  /* 0x3fb8aa3b0b0c7820 */ /* 0x000fca0000400000 */
[----:B------:R-:W-:Y:S01]  /*0590*/  FSETP.GEU.AND P3, PT, R12, -126, PT ;  /* 0xc2fc00000c00780b */ /* 0x000fe20003f6e000 */
[----:B------:R-:W-:-:S03]  /*05a0*/  @!P1 FMUL R26, R26, 16777216 ;  /* 0x4b8000001a1a9820 */ /* 0x000fc60000400000 */
[----:B------:R-:W-:Y:S01]  /*05b0*/  @P0 FMUL R21, R21, 0.25 ;  /* 0x3e80000015150820 */ /* 0x000fe20000400000 */
[--C-:B------:R-:W-:Y:S01]  /*05c0*/  FADD R11, R14, -R20.reuse ;  /* 0x800000140e0b7221 */ /* 0x100fe20000000000 */
[----:B------:R-:W-:Y:S01]  /*05d0*/  FADD R14, RZ, -R9 ;  /* 0x80000009ff0e7221 */ /* 0x000fe20000000000 */
[--C-:B------:R-:W-:Y:S01]  /*05e0*/  FADD R13, R13, -R20.reuse ;  /* 0x800000140d0d7221 */ /* 0x100fe20000000000 */
[----:B0-----:R-:W-:Y:S02]  /*05f0*/  FMUL R10, R27, R26 ;  /* 0x0000001a1b0a7220 */ /* 0x001fe40000400000 */
[----:B------:R-:W0:Y:S01]  /*0600*/  MUFU.RCP R21, R21 ;  /* 0x0000001500157308 */ /* 0x000e220000001000 */
[----:B------:R-:W-:Y:S02]  /*0610*/  FADD R15, R15, -R20 ;  /* 0x800000140f0f7221 */ /* 0x000fe40000000000 */
[----:B------:R-:W-:Y:S01]  /*0620*/  @!P3 FMUL R12, R12, 0.5 ;  /* 0x3f0000000c0cb820 */ /* 0x000fe20000400000 */
[-C--:B------:R-:W-:Y:S01]  /*0630*/  FMUL R23, R23, R10.reuse ;  /* 0x0000000a17177220 */ /* 0x080fe20000400000 */
[----:B------:R-:W-:Y:S01]  /*0640*/  FMUL R14, R14, 1.4426950216293334961 ;  /* 0x3fb8aa3b0e0e7820 */ /* 0x000fe20000400000 */
[-C--:B------:R-:W-:Y:S01]  /*0650*/  FMUL R26, R13, R10.reuse ;  /* 0x0000000a0d1a7220 */ /* 0x080fe20000400000 */
[-C--:B------:R-:W-:Y:S01]  /*0660*/  FMUL R20, R11, R10.reuse ;  /* 0x0000000a0b147220 */ /* 0x080fe20000400000 */
[----:B------:R-:W-:Y:S01]  /*0670*/  FMUL R28, R15, R10 ;  /* 0x0000000a0f1c7220 */ /* 0x000fe20000400000 */
[--C-:B---3--:R-:W-:Y:S01]  /*0680*/  FFMA R13, R22, R23, R3.reuse ;  /* 0x00000017160d7223 */ /* 0x108fe20000000003 */
[----:B------:R-:W-:Y:S01]  /*0690*/  FSETP.GEU.AND P4, PT, R14, -126, PT ;  /* 0xc2fc00000e00780b */ /* 0x000fe20003f8e000 */
[C-C-:B------:R-:W-:Y:S01]  /*06a0*/  FFMA R10, R22.reuse, R26, R3.reuse ;  /* 0x0000001a160a7223 */ /* 0x140fe20000000003 */
[----:B------:R-:W1:Y:S01]  /*06b0*/  MUFU.EX2 R12, R12 ;  /* 0x0000000c000c7308 */ /* 0x000e620000000800 */
[--C-:B------:R-:W-:Y:S01]  /*06c0*/  FFMA R11, R22, R20, R3.reuse ;  /* 0x00000014160b7223 */ /* 0x100fe20000000003 */
[----:B------:R-:W-:Y:S01]  /*06d0*/  FSEL R26, R2, 1, P0 ;  /* 0x3f800000021a7808 */ /* 0x000fe20000000000 */
[----:B------:R-:W-:Y:S01]  /*06e0*/  FFMA R22, R22, R28, R3 ;  /* 0x0000001c16167223 */ /* 0x000fe20000000003 */
[----:B------:R-:W-:Y:S01]  /*06f0*/  FADD R3, RZ, -R13 ;  /* 0x8000000dff037221 */ /* 0x000fe20000000000 */
[----:B------:R-:W-:Y:S01]  /*0700*/  FADD R20, RZ, -R10 ;  /* 0x8000000aff147221 */ /* 0x000fe20000000000 */
[----:B------:R-:W-:Y:S01]  /*0710*/  FADD R15, RZ, -R24 ;  /* 0x80000018ff0f7221 */ /* 0x000fe20000000000 */
[----:B0-----:R-:W-:Y:S01]  /*0720*/  FMUL R26, R21, R26 ;  /* 0x0000001a151a7220 */ /* 0x001fe20000400000 */
[----:B------:R-:W-:Y:S01]  /*0730*/  FMUL R3, R3, 1.4426950216293334961 ;  /* 0x3fb8aa3b03037820 */ /* 0x000fe20000400000 */
[----:B------:R-:W-:Y:S01]  /*0740*/  FADD R21, RZ, -R11 ;  /* 0x8000000bff157221 */ /* 0x000fe20000000000 */
[----:B------:R-:W-:Y:S01]  /*0750*/  FADD R23, RZ, -R22 ;  /* 0x80000016ff177221 */ /* 0x000fe20000000000 */
[----:B------:R-:W-:Y:S01]  /*0760*/  FMUL R20, R20, 1.4426950216293334961 ;  /* 0x3fb8aa3b14147820 */ /* 0x000fe20000400000 */
[----:B------:R-:W-:Y:S01]  /*0770*/  FMUL R15, R15, 1.4426950216293334961 ;  /* 0x3fb8aa3b0f0f7820 */ /* 0x000fe20000400000 */
[----:B------:R-:W-:Y:S01]  /*0780*/  FMUL R21, R21, 1.4426950216293334961 ;  /* 0x3fb8aa3b15157820 */ /* 0x000fe20000400000 */
[----:B------:R-:W-:Y:S01]  /*0790*/  FMUL R23, R23, 1.4426950216293334961 ;  /* 0x3fb8aa3b17177820 */ /* 0x000fe20000400000 */
[----:B------:R-:W-:Y:S01]  /*07a0*/  FSETP.GEU.AND P0, PT, R3, -126, PT ;  /* 0xc2fc00000300780b */ /* 0x000fe20003f0e000 */
[----:B------:R-:W-:Y:S01]  /*07b0*/  @!P4 FMUL R14, R14, 0.5 ;  /* 0x3f0000000e0ec820 */ /* 0x000fe20000400000 */
[----:B------:R-:W-:Y:S01]  /*07c0*/  FSETP.GEU.AND P1, PT, R20, -126, PT ;  /* 0xc2fc00001400780b */ /* 0x000fe20003f2e000 */
[----:B-1----:R-:W-:Y:S01]  /*07d0*/  @!P3 FMUL R12, R12, R12 ;  /* 0x0000000c0c0cb220 */ /* 0x002fe20000400000 */
[----:B------:R-:W-:-:S02]  /*07e0*/  FSETP.GEU.AND P5, PT, R15, -126, PT ;  /* 0xc2fc00000f00780b */ /* 0x000fc40003fae000 */
[----:B------:R-:W-:Y:S02]  /*07f0*/  FSETP.GEU.AND P2, PT, R21, -126, PT ;  /* 0xc2fc00001500780b */ /* 0x000fe40003f4e000 */
[----:B------:R-:W-:Y:S01]  /*0800*/  FSETP.GEU.AND P3, PT, R23, -126, PT ;  /* 0xc2fc00001700780b */ /* 0x000fe20003f6e000 */
[----:B------:R-:W0:Y:S04]  /*0810*/  MUFU.EX2 R14, R14 ;  /* 0x0000000e000e7308 */ /* 0x000e280000000800 */
[----:B------:R-:W-:Y:S02]  /*0820*/  @!P0 FMUL R3, R3, 0.5 ;  /* 0x3f00000003038820 */ /* 0x000fe40000400000 */
[----:B------:R-:W-:Y:S01]  /*0830*/  @!P1 FMUL R20, R20, 0.5 ;  /* 0x3f00000014149820 */ /* 0x000fe20000400000 */
[----:B------:R-:W-:Y:S01]  /*0840*/  FADD R27, R12, 1 ;  /* 0x3f8000000c1b7421 */ /* 0x000fe20000000000 */
[----:B------:R-:W-:-:S02]  /*0850*/  @!P5 FMUL R15, R15, 0.5 ;  /* 0x3f0000000f0fd820 */ /* 0x000fc40000400000 */
[----:B------:R-:W-:Y:S02]  /*0860*/  @!P2 FMUL R21, R21, 0.5 ;  /* 0x3f0000001515a820 */ /* 0x000fe40000400000 */
[----:B------:R-:W-:Y:S01]  /*0870*/  @!P3 FMUL R23, R23, 0.5 ;  /* 0x3f0000001717b820 */ /* 0x000fe20000400000 */
[----:B------:R-:W1:Y:S01]  /*0880*/  MUFU.EX2 R3, R3 ;  /* 0x0000000300037308 */ /* 0x000e620000000800 */
[----:B0-----:R-:W-:Y:S01]  /*0890*/  @!P4 FMUL R14, R14, R14 ;  /* 0x0000000e0e0ec220 */ /* 0x001fe20000400000 */
[----:B------:R-:W-:-:S06]  /*08a0*/  FSETP.GT.AND P4, PT, R27, 8.50705917302346158658e+37, PT ;  /* 0x7e8000001b00780b */ /* 0x000fcc0003f84000 */
[----:B------:R-:W0:Y:S08]  /*08b0*/  MUFU.EX2 R20, R20 ;  /* 0x0000001400147308 */ /* 0x000e300000000800 */
[----:B------:R-:W3:Y:S08]  /*08c0*/  MUFU.EX2 R15, R15 ;  /* 0x0000000f000f7308 */ /* 0x000ef00000000800 */
[----:B------:R-:W4:Y:S08]  /*08d0*/  MUFU.EX2 R21, R21 ;  /* 0x0000001500157308 */ /* 0x000f300000000800 */
[----:B------:R-:W5:Y:S01]  /*08e0*/  MUFU.EX2 R23, R23 ;  /* 0x0000001700177308 */ /* 0x000f620000000800 */
[----:B-1----:R-:W-:Y:S01]  /*08f0*/  @!P0 FMUL R3, R3, R3 ;  /* 0x0000000303038220 */ /* 0x002fe20000400000 */
[----:B------:R-:W-:Y:S01]  /*0900*/  @P4 FMUL R27, R27, 0.25 ;  /* 0x3e8000001b1b4820 */ /* 0x000fe20000400000 */
[----:B0-----:R-:W-:Y:S01]  /*0910*/  @!P1 FMUL R20, R20, R20 ;  /* 0x0000001414149220 */ /* 0x001fe20000400000 */
[----:B------:R-:W-:Y:S01]  /*0920*/  FADD R28, R14, 1 ;  /* 0x3f8000000e1c7421 */ /* 0x000fe20000000000 */
[----:B---3--:R-:W-:Y:S01]  /*0930*/  @!P5 FMUL R15, R15, R15 ;  /* 0x0000000f0f0fd220 */ /* 0x008fe20000400000 */
[----:B------:R-:W-:Y:S01]  /*0940*/  FADD R29, R3, 1 ;  /* 0x3f800000031d7421 */ /* 0x000fe20000000000 */
[----:B----4-:R-:W-:Y:S01]  /*0950*/  @!P2 FMUL R21, R21, R21 ;  /* 0x000000151515a220 */ /* 0x010fe20000400000 */
[----:B------:R-:W-:Y:S01]  /*0960*/  FFMA R4, R25, R26, R4 ;  /* 0x0000001a19047223 */ /* 0x000fe20000000004 */
[----:B------:R-:W0:Y:S01]  /*0970*/  MUFU.RCP R14, R27 ;  /* 0x0000001b000e7308 */ /* 0x000e220000001000 */
[----:B------:R-:W-:Y:S01]  /*0980*/  FADD R26, R20, 1 ;  /* 0x3f800000141a7421 */ /* 0x000fe20000000000 */
[----:B------:R-:W-:Y:S01]  /*0990*/  FADD R12, R15, 1 ;  /* 0x3f8000000f0c7421 */ /* 0x000fe20000000000 */
[----:B-----5:R-:W-:Y:S01]  /*09a0*/  @!P3 FMUL R23, R23, R23 ;  /* 0x000000171717b220 */ /* 0x020fe20000400000 */
[----:B------:R-:W-:Y:S01]  /*09b0*/  FADD R25, R21, 1 ;  /* 0x3f80000015197421 */ /* 0x000fe20000000000 */
[----:B------:R-:W-:-:S02]  /*09c0*/  FSETP.GT.AND P5, PT, R28, 8.50705917302346158658e+37, PT ;  /* 0x7e8000001c00780b */ /* 0x000fc40003fa4000 */
[----:B------:R-:W-:Y:S01]  /*09d0*/  FADD R20, R23, 1 ;  /* 0x3f80000017147421 */ /* 0x000fe20000000000 */
[----:B------:R-:W-:Y:S02]  /*09e0*/  FSETP.GT.AND P0, PT, R29, 8.50705917302346158658e+37, PT ;  /* 0x7e8000001d00780b */ /* 0x000fe40003f04000 */
[----:B------:R-:W-:Y:S02]  /*09f0*/  FSEL R15, R2, 1, P4 ;  /* 0x3f800000020f7808 */ /* 0x000fe40002000000 */
[----:B------:R-:W-:Y:S02]  /*0a00*/  FSETP.GT.AND P1, PT, R12, 8.50705917302346158658e+37, PT ;  /* 0x7e8000000c00780b */ /* 0x000fe40003f24000 */
[----:B------:R-:W-:Y:S02]  /*0a10*/  FSETP.GT.AND P3, PT, R25, 8.50705917302346158658e+37, PT ;  /* 0x7e8000001900780b */ /* 0x000fe40003f64000 */
[----:B------:R-:W-:Y:S02]  /*0a20*/  FSETP.GT.AND P4, PT, R20, 8.50705917302346158658e+37, PT ;  /* 0x7e8000001400780b */ /* 0x000fe40003f84000 */
[----:B------:R-:W-:Y:S01]  /*0a30*/  FSETP.GT.AND P2, PT, R26, 8.50705917302346158658e+37, PT ;  /* 0x7e8000001a00780b */ /* 0x000fe20003f44000 */
[----:B0-----:R-:W-:Y:S01]  /*0a40*/  FMUL R14, R14, R15 ;  /* 0x0000000f0e0e7220 */ /* 0x001fe20000400000 */
[----:B------:R-:W-:Y:S01]  /*0a50*/  @P5 FMUL R28, R28, 0.25 ;  /* 0x3e8000001c1c5820 */ /* 0x000fe20000400000 */
[----:B------:R-:W-:-:S02]  /*0a60*/  @P0 FMUL R29, R29, 0.25 ;  /* 0x3e8000001d1d0820 */ /* 0x000fc40000400000 */
[----:B------:R-:W-:Y:S01]  /*0a70*/  FFMA R5, R8, R14, R5 ;  /* 0x0000000e08057223 */ /* 0x000fe20000000005 */
[----:B------:R-:W-:Y:S01]  /*0a80*/  MUFU.RCP R3, R28 ;  /* 0x0000001c00037308 */ /* 0x000fe20000001000 */
[----:B------:R-:W-:Y:S01]  /*0a90*/  @P1 FMUL R12, R12, 0.25 ;  /* 0x3e8000000c0c1820 */ /* 0x000fe20000400000 */
[----:B------:R-:W0:Y:S01]  /*0aa0*/  LDC.64 R14, c[0x0][0x210] ;  /* 0x00008400ff0e7b82 */ /* 0x000e220000000a00 */
[----:B------:R-:W-:Y:S02]  /*0ab0*/  @P3 FMUL R25, R25, 0.25 ;  /* 0x3e80000019193820 */ /* 0x000fe40000400000 */
[----:B------:R-:W-:-:S03]  /*0ac0*/  @P4 FMUL R20, R20, 0.25 ;  /* 0x3e80000014144820 */ /* 0x000fc60000400000 */
[----:B------:R-:W1:Y:S01]  /*0ad0*/  MUFU.RCP R23, R29 ;  /* 0x0000001d00177308 */ /* 0x000e620000001000 */
[----:B------:R-:W-:Y:S01]  /*0ae0*/  @P2 FMUL R26, R26, 0.25 ;  /* 0x3e8000001a1a2820 */ /* 0x000fe20000400000 */
[----:B------:R-:W-:-:S06]  /*0af0*/  FSEL R8, R2, 1, P0 ;  /* 0x3f80000002087808 */ /* 0x000fcc0000000000 */
[----:B------:R-:W-:Y:S08]  /*0b00*/  MUFU.RCP R12, R12 ;  /* 0x0000000c000c7308 */ /* 0x000ff00000001000 */
[----:B------:R3:W4:Y:S08]  /*0b10*/  MUFU.RCP R21, R26 ;  /* 0x0000001a00157308 */ /* 0x0007300000001000 */
[----:B------:R-:W5:Y:S01]  /*0b20*/  MUFU.RCP R25, R25 ;  /* 0x0000001900197308 */ /* 0x000f620000001000 */
[----:B---3--:R-:W-:-:S07]  /*0b30*/  FSEL R26, R2, 1, P5 ;  /* 0x3f800000021a7808 */ /* 0x008fce0002800000 */
[----:B------:R-:W3:Y:S01]  /*0b40*/  MUFU.RCP R20, R20 ;  /* 0x0000001400147308 */ /* 0x000ee20000001000 */
[----:B-1----:R-:W-:Y:S01]  /*0b50*/  FMUL R8, R23, R8 ;  /* 0x0000000817087220 */ /* 0x002fe20000400000 */
[----:B------:R-:W-:Y:S01]  /*0b60*/  FMUL R3, R3, R26 ;  /* 0x0000001a03037220 */ /* 0x000fe20000400000 */
[C---:B------:R-:W-:Y:S02]  /*0b70*/  FSEL R28, R2.reuse, 1, P2 ;  /* 0x3f800000021c7808 */ /* 0x040fe40001000000 */
[C---:B------:R-:W-:Y:S02]  /*0b80*/  FSEL R23, R2.reuse, 1, P1 ;  /* 0x3f80000002177808 */ /* 0x040fe40000800000 */
[C---:B------:R-:W-:Y:S02]  /*0b90*/  FSEL R26, R2.reuse, 1, P3 ;  /* 0x3f800000021a7808 */ /* 0x040fe40001800000 */
[----:B------:R-:W-:Y:S01]  /*0ba0*/  FSEL R27, R2, 1, P4 ;  /* 0x3f800000021b7808 */ /* 0x000fe20002000000 */
[----:B----4-:R-:W-:Y:S01]  /*0bb0*/  FMUL R21, R21, R28 ;  /* 0x0000001c15157220 */ /* 0x010fe20000400000 */
[----:B------:R-:W-:Y:S01]  /*0bc0*/  FMUL R12, R12, R23 ;  /* 0x000000170c0c7220 */ /* 0x000fe20000400000 */
[----:B-----5:R-:W-:-:S02]  /*0bd0*/  FMUL R25, R25, R26 ;  /* 0x0000001a19197220 */ /* 0x020fc40000400000 */
[----:B---3--:R-:W-:Y:S01]  /*0be0*/  FMUL R2, R20, R27 ;  /* 0x0000001b14027220 */ /* 0x008fe20000400000 */
[----:B------:R-:W-:Y:S01]  /*0bf0*/  FFMA R6, R9, R3, R6 ;  /* 0x0000000309067223 */ /* 0x000fe20000000006 */
[----:B------:R-:W-:Y:S01]  /*0c00*/  FFMA R7, R24, R12, R7 ;  /* 0x0000000c18077223 */ /* 0x000fe20000000007 */
[----:B0-----:R-:W-:-:S05]  /*0c10*/  IMAD.WIDE R14, R0, 0x4, R14 ;  /* 0x00000004000e7825 */ /* 0x001fca00078e020e */
[----:B------:R-:W-:Y:S01]  /*0c20*/  STG.E.128 desc[UR4][R14.64], R4 ;  /* 0x000000040e007986 */ /* 0x000fe2000c101d04 */
[----:B--2---:R-:W-:Y:S01]  /*0c30*/  FFMA R16, R13, R8, R16 ;  /* 0x000000080d107223 */ /* 0x004fe20000000010 */
[----:B------:R-:W-:Y:S01]  /*0c40*/  FFMA R17, R10, R21, R17 ;  /* 0x000000150a117223 */ /* 0x000fe20000000011 */
[----:B------:R-:W-:Y:S01]  /*0c50*/  FFMA R18, R11, R25, R18 ;  /* 0x000000190b127223 */ /* 0x000fe20000000012 */
[----:B------:R-:W-:-:S05]  /*0c60*/  FFMA R19, R22, R2, R19 ;  /* 0x0000000216137223 */ /* 0x000fca0000000013 */
[----:B------:R-:W-:Y:S01]  /*0c70*/  STG.E.128 desc[UR4][R14.64+0x800], R16 ;  /* 0x000800100e007986 */ /* 0x000fe2000c101d04 */
[----:B------:R-:W-:Y:S05]  /*0c80*/  EXIT ;  /* 0x000000000000794d */ /* 0x000fea0003800000 */
.L_x_0:
[----:B------:R-:W-:-:S00]  /*0c90*/  BRA `(.L_x_0) ;  /* 0xfffffffc00fc7947 */ /* 0x000fc0000383ffff */
[----:B------:R-:W-:-:S00]  /*0ca0*/  NOP ;  /* 0x0000000000007918 */ /* 0x000fc00000000000 */
        /* <DEDUP_REMOVED lines=13> */
.L_x_1:


//--------------------- .nv.global.init           --------------------------
	.section	.nv.global.init,"aw",@progbits
.nv.global.init:
	.type		_$_str,@object
	.size		_$_str,(_$_str_$_2 - _$_str)
_$_str:
        /*0000*/ 	.byte	0x5f, 0x5f, 0x43, 0x55, 0x44, 0x41, 0x5f, 0x46, 0x54, 0x5a, 0x00
	.type		_$_str_$_2,@object
	.size		_$_str_$_2,(.L_1 - _$_str_$_2)
_$_str_$_2:
        /*000b*/ 	.byte	0x5f, 0x5f, 0x43, 0x55, 0x44, 0x41, 0x5f, 0x50, 0x52, 0x45, 0x43, 0x5f, 0x53, 0x51, 0x52, 0x54
        /*001b*/ 	.byte	0x00
.L_1:


//--------------------- .nv.constant0.triton_poi_fused__native_batch_norm_legit_no_training_add_silu_2 --------------------------
	.section	.nv.constant0.triton_poi_fused__native_batch_norm_legit_no_training_add_silu_2,"a",@progbits
	.sectionflags	@""
	.align	4
.nv.constant0.triton_poi_fused__native_batch_norm_legit_no_training_add_silu_2:
	.zero		588
